//
// Generated by NVIDIA NVVM Compiler
//
// Compiler Build ID: CL-36424714
// Cuda compilation tools, release 13.0, V13.0.88
// Based on NVVM 20.0.0
//

.version 9.0
.target sm_100
.address_size 64

	// .globl	default_function_kernel
// _ZZ23default_function_kernelE18left_matrix_shared has been demoted
// _ZZ23default_function_kernelE19right_matrix_shared has been demoted

.visible .entry default_function_kernel(
	.param .u64 .ptr .align 1 default_function_kernel_param_0,
	.param .u64 .ptr .align 1 default_function_kernel_param_1,
	.param .u64 .ptr .align 1 default_function_kernel_param_2
)
.maxntid 23
{
	.reg .pred 	%p<4>;
	.reg .b32 	%r<105>;
	.reg .b32 	%f<137>;
	.reg .b64 	%rd<31>;
	// demoted variable
	.shared .align 4 .b8 _ZZ23default_function_kernelE18left_matrix_shared[2208];
	// demoted variable
	.shared .align 4 .b8 _ZZ23default_function_kernelE19right_matrix_shared[192];
	ld.param.u64 	%rd3, [default_function_kernel_param_0];
	ld.param.u64 	%rd4, [default_function_kernel_param_1];
	ld.param.u64 	%rd5, [default_function_kernel_param_2];
	cvta.to.global.u64 	%rd1, %rd4;
	cvta.to.global.u64 	%rd2, %rd5;
	mov.u32 	%r42, %ctaid.x;
	mul.hi.u32 	%r43, %r42, -1307163959;
	shr.u32 	%r1, %r43, 4;
	mov.u32 	%r2, %tid.x;
	mul.lo.s32 	%r44, %r1, 23;
	sub.s32 	%r45, %r42, %r44;
	shl.b32 	%r3, %r45, 1;
	mov.u32 	%r46, _ZZ23default_function_kernelE18left_matrix_shared;
	mad.lo.s32 	%r4, %r2, 96, %r46;
	add.s32 	%r5, %r2, 23;
	shr.u32 	%r47, %r2, 1;
	mul.lo.s32 	%r48, %r47, 46;
	and.b32  	%r49, %r2, 1;
	or.b32  	%r6, %r49, %r48;
	shl.b32 	%r50, %r2, 2;
	mov.u32 	%r51, _ZZ23default_function_kernelE19right_matrix_shared;
	add.s32 	%r7, %r51, %r50;
	shr.u32 	%r52, %r5, 1;
	mul.lo.s32 	%r53, %r52, 46;
	xor.b32  	%r54, %r49, 1;
	or.b32  	%r8, %r54, %r53;
	add.s32 	%r10, %r2, 161;
	mad.lo.s32 	%r9, %r1, 1656, %r10;
	add.s32 	%r11, %r2, 138;
	add.s32 	%r12, %r2, 115;
	add.s32 	%r13, %r2, 92;
	add.s32 	%r14, %r2, 69;
	add.s32 	%r15, %r2, 46;
	add.s32 	%r16, %r46, %r50;
	mov.b32 	%r94, 0;
	mov.f32 	%f135, 0f00000000;
	mov.f32 	%f136, %f135;
$L__BB0_1:
	bar.sync 	0;
	mad.lo.s32 	%r103, %r94, 24, %r9;
	mov.b32 	%r104, 368;
	mov.u32 	%r95, %r2;
	mov.u32 	%r96, %r5;
	mov.u32 	%r97, %r15;
	mov.u32 	%r98, %r14;
	mov.u32 	%r99, %r13;
	mov.u32 	%r100, %r12;
	mov.u32 	%r101, %r11;
	mov.u32 	%r102, %r10;
$L__BB0_2:
	mul.hi.u32 	%r56, %r102, -1431655765;
	shr.u32 	%r57, %r56, 4;
	mul.hi.u32 	%r58, %r101, -1431655765;
	shr.u32 	%r59, %r58, 4;
	mul.hi.u32 	%r60, %r100, -1431655765;
	shr.u32 	%r61, %r60, 4;
	mul.hi.u32 	%r62, %r99, -1431655765;
	shr.u32 	%r63, %r62, 4;
	mul.hi.u32 	%r64, %r98, -1431655765;
	shr.u32 	%r65, %r64, 4;
	mul.hi.u32 	%r66, %r97, -1431655765;
	shr.u32 	%r67, %r66, 4;
	mul.hi.u32 	%r68, %r96, -1431655765;
	shr.u32 	%r69, %r68, 4;
	mul.hi.u32 	%r70, %r95, -1431655765;
	shr.u32 	%r71, %r70, 4;
	mad.lo.s32 	%r72, %r71, 48, %r103;
	add.s32 	%r73, %r72, -161;
	mul.wide.u32 	%rd6, %r73, 4;
	add.s64 	%rd7, %rd1, %rd6;
	ld.global.nc.f32 	%f6, [%rd7];
	add.s32 	%r74, %r16, %r104;
	st.shared.f32 	[%r74+-368], %f6;
	mad.lo.s32 	%r75, %r69, 48, %r103;
	add.s32 	%r76, %r75, -138;
	mul.wide.u32 	%rd8, %r76, 4;
	add.s64 	%rd9, %rd1, %rd8;
	ld.global.nc.f32 	%f7, [%rd9];
	st.shared.f32 	[%r74+-276], %f7;
	mad.lo.s32 	%r77, %r67, 48, %r103;
	add.s32 	%r78, %r77, -115;
	mul.wide.u32 	%rd10, %r78, 4;
	add.s64 	%rd11, %rd1, %rd10;
	ld.global.nc.f32 	%f8, [%rd11];
	st.shared.f32 	[%r74+-184], %f8;
	mad.lo.s32 	%r79, %r65, 48, %r103;
	add.s32 	%r80, %r79, -92;
	mul.wide.u32 	%rd12, %r80, 4;
	add.s64 	%rd13, %rd1, %rd12;
	ld.global.nc.f32 	%f9, [%rd13];
	st.shared.f32 	[%r74+-92], %f9;
	mad.lo.s32 	%r81, %r63, 48, %r103;
	add.s32 	%r82, %r81, -69;
	mul.wide.u32 	%rd14, %r82, 4;
	add.s64 	%rd15, %rd1, %rd14;
	ld.global.nc.f32 	%f10, [%rd15];
	st.shared.f32 	[%r74], %f10;
	mad.lo.s32 	%r83, %r61, 48, %r103;
	add.s32 	%r84, %r83, -46;
	mul.wide.u32 	%rd16, %r84, 4;
	add.s64 	%rd17, %rd1, %rd16;
	ld.global.nc.f32 	%f11, [%rd17];
	st.shared.f32 	[%r74+92], %f11;
	mad.lo.s32 	%r85, %r59, 48, %r103;
	add.s32 	%r86, %r85, -23;
	mul.wide.u32 	%rd18, %r86, 4;
	add.s64 	%rd19, %rd1, %rd18;
	ld.global.nc.f32 	%f12, [%rd19];
	st.shared.f32 	[%r74+184], %f12;
	mad.lo.s32 	%r87, %r57, 48, %r103;
	mul.wide.u32 	%rd20, %r87, 4;
	add.s64 	%rd21, %rd1, %rd20;
	ld.global.nc.f32 	%f13, [%rd21];
	st.shared.f32 	[%r74+276], %f13;
	add.s32 	%r104, %r104, 736;
	add.s32 	%r103, %r103, 184;
	add.s32 	%r102, %r102, 184;
	add.s32 	%r101, %r101, 184;
	add.s32 	%r100, %r100, 184;
	add.s32 	%r99, %r99, 184;
	add.s32 	%r98, %r98, 184;
	add.s32 	%r97, %r97, 184;
	add.s32 	%r96, %r96, 184;
	add.s32 	%r95, %r95, 184;
	setp.ne.s32 	%p1, %r104, 2576;
	@%p1 bra 	$L__BB0_2;
	setp.gt.u32 	%p2, %r2, 1;
	mad.lo.s32 	%r39, %r94, 1104, %r3;
	add.s32 	%r88, %r39, %r6;
	mul.wide.u32 	%rd22, %r88, 4;
	add.s64 	%rd23, %rd2, %rd22;
	ld.global.nc.f32 	%f14, [%rd23];
	st.shared.f32 	[%r7], %f14;
	add.s32 	%r89, %r39, %r8;
	mul.wide.u32 	%rd24, %r89, 4;
	add.s64 	%rd25, %rd2, %rd24;
	ld.global.nc.f32 	%f15, [%rd25];
	st.shared.f32 	[%r7+92], %f15;
	@%p2 bra 	$L__BB0_5;
	add.s32 	%r90, %r39, %r2;
	mul.wide.u32 	%rd26, %r90, 4;
	add.s64 	%rd27, %rd2, %rd26;
	ld.global.nc.f32 	%f16, [%rd27+4232];
	st.shared.f32 	[%r7+184], %f16;
$L__BB0_5:
	bar.sync 	0;
	ld.shared.f32 	%f17, [%r4];
	ld.shared.f32 	%f18, [_ZZ23default_function_kernelE19right_matrix_shared];
	fma.rn.f32 	%f19, %f17, %f18, %f136;
	ld.shared.f32 	%f20, [_ZZ23default_function_kernelE19right_matrix_shared+4];
	fma.rn.f32 	%f21, %f17, %f20, %f135;
	ld.shared.f32 	%f22, [%r4+4];
	ld.shared.f32 	%f23, [_ZZ23default_function_kernelE19right_matrix_shared+8];
	fma.rn.f32 	%f24, %f22, %f23, %f19;
	ld.shared.f32 	%f25, [_ZZ23default_function_kernelE19right_matrix_shared+12];
	fma.rn.f32 	%f26, %f22, %f25, %f21;
	ld.shared.f32 	%f27, [%r4+8];
	ld.shared.f32 	%f28, [_ZZ23default_function_kernelE19right_matrix_shared+16];
	fma.rn.f32 	%f29, %f27, %f28, %f24;
	ld.shared.f32 	%f30, [_ZZ23default_function_kernelE19right_matrix_shared+20];
	fma.rn.f32 	%f31, %f27, %f30, %f26;
	ld.shared.f32 	%f32, [%r4+12];
	ld.shared.f32 	%f33, [_ZZ23default_function_kernelE19right_matrix_shared+24];
	fma.rn.f32 	%f34, %f32, %f33, %f29;
	ld.shared.f32 	%f35, [_ZZ23default_function_kernelE19right_matrix_shared+28];
	fma.rn.f32 	%f36, %f32, %f35, %f31;
	ld.shared.f32 	%f37, [%r4+16];
	ld.shared.f32 	%f38, [_ZZ23default_function_kernelE19right_matrix_shared+32];
	fma.rn.f32 	%f39, %f37, %f38, %f34;
	ld.shared.f32 	%f40, [_ZZ23default_function_kernelE19right_matrix_shared+36];
	fma.rn.f32 	%f41, %f37, %f40, %f36;
	ld.shared.f32 	%f42, [%r4+20];
	ld.shared.f32 	%f43, [_ZZ23default_function_kernelE19right_matrix_shared+40];
	fma.rn.f32 	%f44, %f42, %f43, %f39;
	ld.shared.f32 	%f45, [_ZZ23default_function_kernelE19right_matrix_shared+44];
	fma.rn.f32 	%f46, %f42, %f45, %f41;
	ld.shared.f32 	%f47, [%r4+24];
	ld.shared.f32 	%f48, [_ZZ23default_function_kernelE19right_matrix_shared+48];
	fma.rn.f32 	%f49, %f47, %f48, %f44;
	ld.shared.f32 	%f50, [_ZZ23default_function_kernelE19right_matrix_shared+52];
	fma.rn.f32 	%f51, %f47, %f50, %f46;
	ld.shared.f32 	%f52, [%r4+28];
	ld.shared.f32 	%f53, [_ZZ23default_function_kernelE19right_matrix_shared+56];
	fma.rn.f32 	%f54, %f52, %f53, %f49;
	ld.shared.f32 	%f55, [_ZZ23default_function_kernelE19right_matrix_shared+60];
	fma.rn.f32 	%f56, %f52, %f55, %f51;
	ld.shared.f32 	%f57, [%r4+32];
	ld.shared.f32 	%f58, [_ZZ23default_function_kernelE19right_matrix_shared+64];
	fma.rn.f32 	%f59, %f57, %f58, %f54;
	ld.shared.f32 	%f60, [_ZZ23default_function_kernelE19right_matrix_shared+68];
	fma.rn.f32 	%f61, %f57, %f60, %f56;
	ld.shared.f32 	%f62, [%r4+36];
	ld.shared.f32 	%f63, [_ZZ23default_function_kernelE19right_matrix_shared+72];
	fma.rn.f32 	%f64, %f62, %f63, %f59;
	ld.shared.f32 	%f65, [_ZZ23default_function_kernelE19right_matrix_shared+76];
	fma.rn.f32 	%f66, %f62, %f65, %f61;
	ld.shared.f32 	%f67, [%r4+40];
	ld.shared.f32 	%f68, [_ZZ23default_function_kernelE19right_matrix_shared+80];
	fma.rn.f32 	%f69, %f67, %f68, %f64;
	ld.shared.f32 	%f70, [_ZZ23default_function_kernelE19right_matrix_shared+84];
	fma.rn.f32 	%f71, %f67, %f70, %f66;
	ld.shared.f32 	%f72, [%r4+44];
	ld.shared.f32 	%f73, [_ZZ23default_function_kernelE19right_matrix_shared+88];
	fma.rn.f32 	%f74, %f72, %f73, %f69;
	ld.shared.f32 	%f75, [_ZZ23default_function_kernelE19right_matrix_shared+92];
	fma.rn.f32 	%f76, %f72, %f75, %f71;
	ld.shared.f32 	%f77, [%r4+48];
	ld.shared.f32 	%f78, [_ZZ23default_function_kernelE19right_matrix_shared+96];
	fma.rn.f32 	%f79, %f77, %f78, %f74;
	ld.shared.f32 	%f80, [_ZZ23default_function_kernelE19right_matrix_shared+100];
	fma.rn.f32 	%f81, %f77, %f80, %f76;
	ld.shared.f32 	%f82, [%r4+52];
	ld.shared.f32 	%f83, [_ZZ23default_function_kernelE19right_matrix_shared+104];
	fma.rn.f32 	%f84, %f82, %f83, %f79;
	ld.shared.f32 	%f85, [_ZZ23default_function_kernelE19right_matrix_shared+108];
	fma.rn.f32 	%f86, %f82, %f85, %f81;
	ld.shared.f32 	%f87, [%r4+56];
	ld.shared.f32 	%f88, [_ZZ23default_function_kernelE19right_matrix_shared+112];
	fma.rn.f32 	%f89, %f87, %f88, %f84;
	ld.shared.f32 	%f90, [_ZZ23default_function_kernelE19right_matrix_shared+116];
	fma.rn.f32 	%f91, %f87, %f90, %f86;
	ld.shared.f32 	%f92, [%r4+60];
	ld.shared.f32 	%f93, [_ZZ23default_function_kernelE19right_matrix_shared+120];
	fma.rn.f32 	%f94, %f92, %f93, %f89;
	ld.shared.f32 	%f95, [_ZZ23default_function_kernelE19right_matrix_shared+124];
	fma.rn.f32 	%f96, %f92, %f95, %f91;
	ld.shared.f32 	%f97, [%r4+64];
	ld.shared.f32 	%f98, [_ZZ23default_function_kernelE19right_matrix_shared+128];
	fma.rn.f32 	%f99, %f97, %f98, %f94;
	ld.shared.f32 	%f100, [_ZZ23default_function_kernelE19right_matrix_shared+132];
	fma.rn.f32 	%f101, %f97, %f100, %f96;
	ld.shared.f32 	%f102, [%r4+68];
	ld.shared.f32 	%f103, [_ZZ23default_function_kernelE19right_matrix_shared+136];
	fma.rn.f32 	%f104, %f102, %f103, %f99;
	ld.shared.f32 	%f105, [_ZZ23default_function_kernelE19right_matrix_shared+140];
	fma.rn.f32 	%f106, %f102, %f105, %f101;
	ld.shared.f32 	%f107, [%r4+72];
	ld.shared.f32 	%f108, [_ZZ23default_function_kernelE19right_matrix_shared+144];
	fma.rn.f32 	%f109, %f107, %f108, %f104;
	ld.shared.f32 	%f110, [_ZZ23default_function_kernelE19right_matrix_shared+148];
	fma.rn.f32 	%f111, %f107, %f110, %f106;
	ld.shared.f32 	%f112, [%r4+76];
	ld.shared.f32 	%f113, [_ZZ23default_function_kernelE19right_matrix_shared+152];
	fma.rn.f32 	%f114, %f112, %f113, %f109;
	ld.shared.f32 	%f115, [_ZZ23default_function_kernelE19right_matrix_shared+156];
	fma.rn.f32 	%f116, %f112, %f115, %f111;
	ld.shared.f32 	%f117, [%r4+80];
	ld.shared.f32 	%f118, [_ZZ23default_function_kernelE19right_matrix_shared+160];
	fma.rn.f32 	%f119, %f117, %f118, %f114;
	ld.shared.f32 	%f120, [_ZZ23default_function_kernelE19right_matrix_shared+164];
	fma.rn.f32 	%f121, %f117, %f120, %f116;
	ld.shared.f32 	%f122, [%r4+84];
	ld.shared.f32 	%f123, [_ZZ23default_function_kernelE19right_matrix_shared+168];
	fma.rn.f32 	%f124, %f122, %f123, %f119;
	ld.shared.f32 	%f125, [_ZZ23default_function_kernelE19right_matrix_shared+172];
	fma.rn.f32 	%f126, %f122, %f125, %f121;
	ld.shared.f32 	%f127, [%r4+88];
	ld.shared.f32 	%f128, [_ZZ23default_function_kernelE19right_matrix_shared+176];
	fma.rn.f32 	%f129, %f127, %f128, %f124;
	ld.shared.f32 	%f130, [_ZZ23default_function_kernelE19right_matrix_shared+180];
	fma.rn.f32 	%f131, %f127, %f130, %f126;
	ld.shared.f32 	%f132, [%r4+92];
	ld.shared.f32 	%f133, [_ZZ23default_function_kernelE19right_matrix_shared+184];
	fma.rn.f32 	%f136, %f132, %f133, %f129;
	ld.shared.f32 	%f134, [_ZZ23default_function_kernelE19right_matrix_shared+188];
	fma.rn.f32 	%f135, %f132, %f134, %f131;
	add.s32 	%r94, %r94, 1;
	setp.ne.s32 	%p3, %r94, 3;
	@%p3 bra 	$L__BB0_1;
	mul.lo.s32 	%r91, %r2, 46;
	mad.lo.s32 	%r92, %r1, 1058, %r91;
	add.s32 	%r93, %r92, %r3;
	cvta.to.global.u64 	%rd28, %rd3;
	mul.wide.u32 	%rd29, %r93, 4;
	add.s64 	%rd30, %rd28, %rd29;
	st.global.f32 	[%rd30], %f136;
	st.global.f32 	[%rd30+4], %f135;
	ret;

}


// ===== COMPILED SASS (sm_100) =====

	.target	sm_100

	.elftype	@"ET_EXEC"


//--------------------- .note.nv.tkinfo           --------------------------
	.section	.note.nv.tkinfo,"",@"SHT_NOTE"
	.sectionflags	@"SHF_NOTE_NV_TKINFO"
	.tkinfo
        /*0018*/ 	.word	0x00000002
        /*0030*/ 	.string	""
        /*0030*/ 	.string	"ptxas"
        /*0030*/ 	.string	"Cuda compilation tools, release 13.0, V13.0.88"
        /*0030*/ 	.string	"Build cuda_13.0.r13.0/compiler.36424714_0"
        /*0030*/ 	.string	"-arch sm_100 -m 64 "



//--------------------- .note.nv.cuinfo           --------------------------
	.section	.note.nv.cuinfo,"",@"SHT_NOTE"
	.sectionflags	@"SHF_NOTE_NV_CUINFO"
        /*0018*/ 	.short	0x0002
        /*001a*/ 	.short	0x0064
        /*001c*/ 	.short	0x0082
	.zero		2


//--------------------- .nv.info                  --------------------------
	.section	.nv.info,"",@"SHT_CUDA_INFO"
	.align	4


	//----- nvinfo : EIATTR_REGCOUNT
	.align		4
        /*0000*/ 	.byte	0x04, 0x2f
        /*0002*/ 	.short	(.L_1 - .L_0)
	.align		4
.L_0:
        /*0004*/ 	.word	index@(default_function_kernel)
        /*0008*/ 	.word	0x00000040


	//----- nvinfo : EIATTR_FRAME_SIZE
	.align		4
.L_1:
        /*000c*/ 	.byte	0x04, 0x11
        /*000e*/ 	.short	(.L_3 - .L_2)
	.align		4
.L_2:
        /*0010*/ 	.word	index@(default_function_kernel)
        /*0014*/ 	.word	0x00000000


	//----- nvinfo : EIATTR_MIN_STACK_SIZE
	.align		4
.L_3:
        /*0018*/ 	.byte	0x04, 0x12
        /*001a*/ 	.short	(.L_5 - .L_4)
	.align		4
.L_4:
        /*001c*/ 	.word	index@(default_function_kernel)
        /*0020*/ 	.word	0x00000000
.L_5:


//--------------------- .nv.compat                --------------------------
	.section	.nv.compat,"",@"SHT_CUDA_COMPAT_INFO"
	.align	4
        /*0000*/ 	.byte	0x02, 0x09, 0x00, 0x00, 0x02, 0x02, 0x01, 0x00, 0x02, 0x05, 0x05, 0x00, 0x03, 0x07, 0x01, 0x01
        /*0010*/ 	.byte	0x02, 0x03, 0x00, 0x00, 0x02, 0x06, 0x01, 0x00, 0x04, 0x0b, 0x08, 0x00, 0x09, 0x00, 0x00, 0x00
        /*0020*/ 	.byte	0x00, 0x00, 0x00, 0x00


//--------------------- .nv.info.default_function_kernel --------------------------
	.section	.nv.info.default_function_kernel,"",@"SHT_CUDA_INFO"
	.sectionflags	@""
	.align	4


	//----- nvinfo : EIATTR_CUDA_API_VERSION
	.align		4
        /*0000*/ 	.byte	0x04, 0x37
        /*0002*/ 	.short	(.L_7 - .L_6)
.L_6:
        /*0004*/ 	.word	0x00000082


	//----- nvinfo : EIATTR_KPARAM_INFO
	.align		4
.L_7:
        /*0008*/ 	.byte	0x04, 0x17
        /*000a*/ 	.short	(.L_9 - .L_8)
.L_8:
        /*000c*/ 	.word	0x00000000
        /*0010*/ 	.short	0x0002
        /*0012*/ 	.short	0x0010
        /*0014*/ 	.byte	0x00, 0xf5, 0x21, 0x00


	//----- nvinfo : EIATTR_KPARAM_INFO
	.align		4
.L_9:
        /*0018*/ 	.byte	0x04, 0x17
        /*001a*/ 	.short	(.L_11 - .L_10)
.L_10:
        /*001c*/ 	.word	0x00000000
        /*0020*/ 	.short	0x0001
        /*0022*/ 	.short	0x0008
        /*0024*/ 	.byte	0x00, 0xf5, 0x21, 0x00


	//----- nvinfo : EIATTR_KPARAM_INFO
	.align		4
.L_11:
        /*0028*/ 	.byte	0x04, 0x17
        /*002a*/ 	.short	(.L_13 - .L_12)
.L_12:
        /*002c*/ 	.word	0x00000000
        /*0030*/ 	.short	0x0000
        /*0032*/ 	.short	0x0000
        /*0034*/ 	.byte	0x00, 0xf5, 0x21, 0x00


	//----- nvinfo : EIATTR_SPARSE_MMA_MASK
	.align		4
.L_13:
        /*0038*/ 	.byte	0x03, 0x50
        /*003a*/ 	.short	0x0000


	//----- nvinfo : EIATTR_MAXREG_COUNT
	.align		4
        /*003c*/ 	.byte	0x03, 0x1b
        /*003e*/ 	.short	0x00ff


	//----- nvinfo : EIATTR_NUM_BARRIERS
	.align		4
        /*0040*/ 	.byte	0x02, 0x4c
        /*0042*/ 	.byte	0x01
	.zero		1


	//----- nvinfo : EIATTR_MERCURY_ISA_VERSION
	.align		4
        /*0044*/ 	.byte	0x03, 0x5f
        /*0046*/ 	.short	0x0101


	//----- nvinfo : EIATTR_VRC_CTA_INIT_COUNT
	.align		4
        /*0048*/ 	.byte	0x02, 0x4a
	.zero		1
	.zero		1


	//----- nvinfo : EIATTR_EXIT_INSTR_OFFSETS
	.align		4
        /*004c*/ 	.byte	0x04, 0x1c
        /*004e*/ 	.short	(.L_15 - .L_14)


	//   ....[0]....
.L_14:
        /*0050*/ 	.word	0x00001350


	//----- nvinfo : EIATTR_MAX_THREADS
	.align		4
.L_15:
        /*0054*/ 	.byte	0x04, 0x05
        /*0056*/ 	.short	(.L_17 - .L_16)
.L_16:
        /*0058*/ 	.word	0x00000017
        /*005c*/ 	.word	0x00000001
        /*0060*/ 	.word	0x00000001


	//----- nvinfo : EIATTR_CBANK_PARAM_SIZE
	.align		4
.L_17:
        /*0064*/ 	.byte	0x03, 0x19
        /*0066*/ 	.short	0x0018


	//----- nvinfo : EIATTR_PARAM_CBANK
	.align		4
        /*0068*/ 	.byte	0x04, 0x0a
        /*006a*/ 	.short	(.L_19 - .L_18)
	.align		4
.L_18:
        /*006c*/ 	.word	index@(.nv.constant0.default_function_kernel)
        /*0070*/ 	.short	0x0380
        /*0072*/ 	.short	0x0018


	//----- nvinfo : EIATTR_SW_WAR
	.align		4
.L_19:
        /*0074*/ 	.byte	0x04, 0x36
        /*0076*/ 	.short	(.L_21 - .L_20)
.L_20:
        /*0078*/ 	.word	0x00000008
.L_21:


//--------------------- .nv.callgraph             --------------------------
	.section	.nv.callgraph,"",@"SHT_CUDA_CALLGRAPH"
	.align	4
	.sectionentsize	8
	.align		4
        /*0000*/ 	.word	0x00000000
	.align		4
        /*0004*/ 	.word	0xffffffff
	.align		4
        /*0008*/ 	.word	0x00000000
	.align		4
        /*000c*/ 	.word	0xfffffffe
	.align		4
        /*0010*/ 	.word	0x00000000
	.align		4
        /*0014*/ 	.word	0xfffffffd
	.align		4
        /*0018*/ 	.word	0x00000000
	.align		4
        /*001c*/ 	.word	0xfffffffc


//--------------------- .text.default_function_kernel --------------------------
	.section	.text.default_function_kernel,"ax",@progbits
	.align	128
        .global         default_function_kernel
        .type           default_function_kernel,@function
        .size           default_function_kernel,(.L_x_2 - default_function_kernel)
        .other          default_function_kernel,@"STO_CUDA_ENTRY STV_DEFAULT"
default_function_kernel:
.text.default_function_kernel:
[----:B------:R-:W-:Y:S01]  /*0000*/  LDC R1, c[0x0][0x37c] ;  /* 0x0000df00ff017b82 */ /* 0x000fe20000000800 */
[----:B------:R-:W0:Y:S07]  /*0010*/  S2R R37, SR_TID.X ;  /* 0x0000000000257919 */ /* 0x000e2e0000002100 */
[----:B------:R-:W1:Y:S01]  /*0020*/  LDC.64 R60, c[0x0][0x388] ;  /* 0x0000e200ff3c7b82 */ /* 0x000e620000000a00 */
[----:B------:R-:W-:Y:S01]  /*0030*/  MOV R54, 0x400 ;  /* 0x0000040000367802 */ /* 0x000fe20000000f00 */
[----:B------:R-:W-:Y:S01]  /*0040*/  HFMA2 R46, -RZ, RZ, 0, 0 ;  /* 0x00000000ff2e7431 */ /* 0x000fe200000001ff */
[----:B------:R-:W2:Y:S01]  /*0050*/  S2R R53, SR_CTAID.X ;  /* 0x0000000000357919 */ /* 0x000ea20000002500 */
[----:B------:R-:W-:-:S02]  /*0060*/  CS2R R20, SRZ ;  /* 0x0000000000147805 */ /* 0x000fc4000001ff00 */
[----:B------:R-:W-:Y:S01]  /*0070*/  IADD3 R50, PT, PT, R54, 0x8a0, RZ ;  /* 0x000008a036327810 */ /* 0x000fe20007ffe0ff */
[----:B------:R-:W3:Y:S01]  /*0080*/  LDCU.64 UR4, c[0x0][0x358] ;  /* 0x00006b00ff0477ac */ /* 0x000ee20008000a00 */
[----:B------:R-:W4:Y:S01]  /*0090*/  S2R R5, SR_CgaCtaId ;  /* 0x0000000000057919 */ /* 0x000f220000008800 */
[----:B------:R-:W1:Y:S01]  /*00a0*/  LDC.64 R58, c[0x0][0x390] ;  /* 0x0000e400ff3a7b82 */ /* 0x000e620000000a00 */
[C---:B0-----:R-:W-:Y:S02]  /*00b0*/  IADD3 R10, PT, PT, R37.reuse, 0x17, RZ ;  /* 0x00000017250a7810 */ /* 0x041fe40007ffe0ff */
[----:B------:R-:W-:Y:S02]  /*00c0*/  LOP3.LUT R3, R37, 0x1, RZ, 0xc, !PT ;  /* 0x0000000125037812 */ /* 0x000fe400078e0cff */
[----:B------:R-:W-:Y:S01]  /*00d0*/  SHF.R.U32.HI R48, RZ, 0x1, R10 ;  /* 0x00000001ff307819 */ /* 0x000fe2000001160a */
[----:B--2---:R-:W-:Y:S01]  /*00e0*/  IMAD.HI.U32 R56, R53, -0x4de9bd37, RZ ;  /* 0xb21642c935387827 */ /* 0x004fe200078e00ff */
[----:B------:R-:W-:-:S02]  /*00f0*/  SHF.R.U32.HI R51, RZ, 0x1, R37 ;  /* 0x00000001ff337819 */ /* 0x000fc40000011625 */
[----:B------:R-:W-:Y:S01]  /*0100*/  LOP3.LUT R0, R37, 0x1, RZ, 0xc0, !PT ;  /* 0x0000000125007812 */ /* 0x000fe200078ec0ff */
[----:B------:R-:W-:Y:S01]  /*0110*/  IMAD R48, R48, 0x2e, R3 ;  /* 0x0000002e30307824 */ /* 0x000fe200078e0203 */
[C---:B----4-:R-:W-:Y:S01]  /*0120*/  LEA R54, R5.reuse, R54, 0x18 ;  /* 0x0000003605367211 */ /* 0x050fe200078ec0ff */
[----:B------:R-:W-:Y:S01]  /*0130*/  IMAD.HI.U32 R10, R10, -0x55555555, RZ ;  /* 0xaaaaaaab0a0a7827 */ /* 0x000fe200078e00ff */
[----:B------:R-:W-:Y:S02]  /*0140*/  LEA R50, R5, R50, 0x18 ;  /* 0x0000003205327211 */ /* 0x000fe400078ec0ff */
[----:B------:R-:W-:Y:S01]  /*0150*/  IADD3 R49, PT, PT, R37, 0xa1, RZ ;  /* 0x000000a125317810 */ /* 0x000fe20007ffe0ff */
[----:B------:R-:W-:Y:S01]  /*0160*/  IMAD R51, R51, 0x2e, R0 ;  /* 0x0000002e33337824 */ /* 0x000fe200078e0200 */
[C---:B------:R-:W-:Y:S01]  /*0170*/  IADD3 R35, PT, PT, R37.reuse, 0x8a, RZ ;  /* 0x0000008a25237810 */ /* 0x040fe20007ffe0ff */
[C---:B------:R-:W-:Y:S01]  /*0180*/  IMAD.HI.U32 R0, R37.reuse, -0x55555555, RZ ;  /* 0xaaaaaaab25007827 */ /* 0x040fe200078e00ff */
[----:B------:R-:W-:-:S02]  /*0190*/  IADD3 R34, PT, PT, R37, 0x73, RZ ;  /* 0x0000007325227810 */ /* 0x000fc40007ffe0ff */
[----:B------:R-:W-:Y:S01]  /*01a0*/  IADD3 R33, PT, PT, R37, 0x5c, RZ ;  /* 0x0000005c25217810 */ /* 0x000fe20007ffe0ff */
[----:B------:R-:W-:Y:S01]  /*01b0*/  IMAD.HI.U32 R35, R35, -0x55555555, RZ ;  /* 0xaaaaaaab23237827 */ /* 0x000fe200078e00ff */
[C---:B------:R-:W-:Y:S02]  /*01c0*/  IADD3 R32, PT, PT, R37.reuse, 0x45, RZ ;  /* 0x0000004525207810 */ /* 0x040fe40007ffe0ff */
[C---:B------:R-:W-:Y:S01]  /*01d0*/  IADD3 R11, PT, PT, R37.reuse, 0x2e, RZ ;  /* 0x0000002e250b7810 */ /* 0x040fe20007ffe0ff */
[----:B------:R-:W-:Y:S01]  /*01e0*/  IMAD.HI.U32 R34, R34, -0x55555555, RZ ;  /* 0xaaaaaaab22227827 */ /* 0x000fe200078e00ff */
[C---:B------:R-:W-:Y:S02]  /*01f0*/  IADD3 R2, PT, PT, R37.reuse, 0x159, RZ ;  /* 0x0000015925027810 */ /* 0x040fe40007ffe0ff */
[----:B------:R-:W-:Y:S01]  /*0200*/  IADD3 R3, PT, PT, R37, 0x142, RZ ;  /* 0x0000014225037810 */ /* 0x000fe20007ffe0ff */
[----:B------:R-:W-:Y:S01]  /*0210*/  IMAD.HI.U32 R33, R33, -0x55555555, RZ ;  /* 0xaaaaaaab21217827 */ /* 0x000fe200078e00ff */
[----:B------:R-:W-:-:S02]  /*0220*/  IADD3 R4, PT, PT, R37, 0x12b, RZ ;  /* 0x0000012b25047810 */ /* 0x000fc40007ffe0ff */
[C---:B------:R-:W-:Y:S01]  /*0230*/  IADD3 R5, PT, PT, R37.reuse, 0x114, RZ ;  /* 0x0000011425057810 */ /* 0x040fe20007ffe0ff */
[----:B------:R-:W-:Y:S01]  /*0240*/  IMAD.HI.U32 R32, R32, -0x55555555, RZ ;  /* 0xaaaaaaab20207827 */ /* 0x000fe200078e00ff */
[C---:B------:R-:W-:Y:S02]  /*0250*/  IADD3 R6, PT, PT, R37.reuse, 0xfd, RZ ;  /* 0x000000fd25067810 */ /* 0x040fe40007ffe0ff */
[----:B------:R-:W-:Y:S01]  /*0260*/  IADD3 R7, PT, PT, R37, 0xe6, RZ ;  /* 0x000000e625077810 */ /* 0x000fe20007ffe0ff */
[----:B------:R-:W-:Y:S01]  /*0270*/  IMAD.HI.U32 R11, R11, -0x55555555, RZ ;  /* 0xaaaaaaab0b0b7827 */ /* 0x000fe200078e00ff */
[C---:B------:R-:W-:Y:S02]  /*0280*/  IADD3 R8, PT, PT, R37.reuse, 0xcf, RZ ;  /* 0x000000cf25087810 */ /* 0x040fe40007ffe0ff */
[C---:B------:R-:W-:Y:S01]  /*0290*/  IADD3 R9, PT, PT, R37.reuse, 0xb8, RZ ;  /* 0x000000b825097810 */ /* 0x040fe20007ffe0ff */
[----:B------:R-:W-:Y:S01]  /*02a0*/  IMAD.HI.U32 R2, R2, -0x55555555, RZ ;  /* 0xaaaaaaab02027827 */ /* 0x000fe200078e00ff */
        /* <DEDUP_REMOVED lines=10> */
[----:B------:R-:W-:Y:S01]  /*0350*/  IADD3 R38, PT, PT, R37, 0x170, RZ ;  /* 0x0000017025267810 */ /* 0x000fe20007ffe0ff */
[----:B------:R-:W-:Y:S01]  /*0360*/  IMAD.HI.U32 R6, R6, -0x55555555, RZ ;  /* 0xaaaaaaab06067827 */ /* 0x000fe200078e00ff */
[----:B------:R-:W-:Y:S02]  /*0370*/  SHF.R.U32.HI R56, RZ, 0x4, R56 ;  /* 0x00000004ff387819 */ /* 0x000fe40000011638 */
[----:B------:R-:W-:Y:S01]  /*0380*/  SHF.R.U32.HI R0, RZ, 0x4, R0 ;  /* 0x00000004ff007819 */ /* 0x000fe20000011600 */
[----:B------:R-:W-:Y:S01]  /*0390*/  IMAD.HI.U32 R7, R7, -0x55555555, RZ ;  /* 0xaaaaaaab07077827 */ /* 0x000fe200078e00ff */
[C---:B------:R-:W-:Y:S02]  /*03a0*/  LEA R47, R37.reuse, R54, 0x2 ;  /* 0x00000036252f7211 */ /* 0x040fe400078e10ff */
[----:B------:R-:W-:Y:S01]  /*03b0*/  LEA R50, R37, R50, 0x2 ;  /* 0x0000003225327211 */ /* 0x000fe200078e10ff */
[----:B------:R-:W-:Y:S01]  /*03c0*/  IMAD.HI.U32 R8, R8, -0x55555555, RZ ;  /* 0xaaaaaaab08087827 */ /* 0x000fe200078e00ff */
[----:B------:R-:W-:-:S02]  /*03d0*/  SHF.R.U32.HI R10, RZ, 0x4, R10 ;  /* 0x00000004ff0a7819 */ /* 0x000fc4000001160a */
[----:B------:R-:W-:Y:S01]  /*03e0*/  SHF.R.U32.HI R35, RZ, 0x4, R35 ;  /* 0x00000004ff237819 */ /* 0x000fe20000011623 */
[----:B------:R-:W-:Y:S01]  /*03f0*/  IMAD.HI.U32 R9, R9, -0x55555555, RZ ;  /* 0xaaaaaaab09097827 */ /* 0x000fe200078e00ff */
[----:B------:R-:W-:Y:S02]  /*0400*/  SHF.R.U32.HI R34, RZ, 0x4, R34 ;  /* 0x00000004ff227819 */ /* 0x000fe40000011622 */
[----:B------:R-:W-:Y:S01]  /*0410*/  SHF.R.U32.HI R33, RZ, 0x4, R33 ;  /* 0x00000004ff217819 */ /* 0x000fe20000011621 */
[----:B------:R-:W-:Y:S01]  /*0420*/  IMAD.HI.U32 R45, R45, -0x55555555, RZ ;  /* 0xaaaaaaab2d2d7827 */ /* 0x000fe200078e00ff */
[----:B------:R-:W-:Y:S02]  /*0430*/  SHF.R.U32.HI R32, RZ, 0x4, R32 ;  /* 0x00000004ff207819 */ /* 0x000fe40000011620 */
[----:B------:R-:W-:Y:S01]  /*0440*/  SHF.R.U32.HI R11, RZ, 0x4, R11 ;  /* 0x00000004ff0b7819 */ /* 0x000fe2000001160b */
        /* <DEDUP_REMOVED lines=24> */
[C---:B------:R-:W-:Y:S01]  /*05d0*/  IMAD R53, R56.reuse, -0x17, R53 ;  /* 0xffffffe938357824 */ /* 0x040fe200078e0235 */
[----:B------:R-:W-:Y:S01]  /*05e0*/  SHF.R.U32.HI R36, RZ, 0x4, R36 ;  /* 0x00000004ff247819 */ /* 0x000fe20000011624 */
[----:B------:R-:W-:Y:S02]  /*05f0*/  IMAD R52, R37, 0x60, R54 ;  /* 0x0000006025347824 */ /* 0x000fe400078e0236 */
[----:B------:R-:W-:Y:S01]  /*0600*/  IMAD R49, R56, 0x678, R49 ;  /* 0x0000067838317824 */ /* 0x000fe200078e0231 */
[----:B-1-3--:R-:W-:-:S07]  /*0610*/  SHF.L.U32 R53, R53, 0x1, RZ ;  /* 0x0000000135357819 */ /* 0x00afce00000006ff */
.L_x_0:
[----:B------:R-:W-:Y:S01]  /*0620*/  IMAD R57, R46, 0x18, R49 ;  /* 0x000000182e397824 */ /* 0x000fe200078e0231 */
[----:B------:R-:W-:Y:S04]  /*0630*/  BAR.SYNC.DEFER_BLOCKING 0x0 ;  /* 0x0000000000007b1d */ /* 0x000fe80000010000 */
[----:B------:R-:W-:-:S05]  /*0640*/  IADD3 R26, PT, PT, R57, 0xb8, RZ ;  /* 0x000000b8391a7810 */ /* 0x000fca0007ffe0ff */
[--C-:B------:R-:W-:Y:S02]  /*0650*/  IMAD R13, R8, 0x30, R26.reuse ;  /* 0x00000030080d7824 */ /* 0x100fe400078e021a */
[--C-:B------:R-:W-:Y:S02]  /*0660*/  IMAD R12, R9, 0x30, R26.reuse ;  /* 0x00000030090c7824 */ /* 0x100fe400078e021a */
[--C-:B------:R-:W-:Y:S01]  /*0670*/  IMAD R14, R7, 0x30, R26.reuse ;  /* 0x00000030070e7824 */ /* 0x100fe200078e021a */
[----:B------:R-:W-:Y:S02]  /*0680*/  IADD3 R13, PT, PT, R13, -0x8a, RZ ;  /* 0xffffff760d0d7810 */ /* 0x000fe40007ffe0ff */
[----:B------:R-:W-:Y:S01]  /*0690*/  IADD3 R23, PT, PT, R12, -0xa1, RZ ;  /* 0xffffff5f0c177810 */ /* 0x000fe20007ffe0ff */
[----:B------:R-:W-:Y:S01]  /*06a0*/  IMAD R12, R6, 0x30, R26 ;  /* 0x00000030060c7824 */ /* 0x000fe200078e021a */
[----:B------:R-:W-:Y:S01]  /*06b0*/  IADD3 R25, PT, PT, R14, -0x73, RZ ;  /* 0xffffff8d0e197810 */ /* 0x000fe20007ffe0ff */
[----:B------:R-:W-:-:S03]  /*06c0*/  IMAD.WIDE.U32 R14, R13, 0x4, R60 ;  /* 0x000000040d0e7825 */ /* 0x000fc600078e003c */
[----:B------:R-:W-:Y:S01]  /*06d0*/  IADD3 R17, PT, PT, R12, -0x5c, RZ ;  /* 0xffffffa40c117810 */ /* 0x000fe20007ffe0ff */
[----:B------:R-:W-:Y:S01]  /*06e0*/  IMAD.WIDE.U32 R22, R23, 0x4, R60 ;  /* 0x0000000417167825 */ /* 0x000fe200078e003c */
[----:B------:R0:W2:Y:S03]  /*06f0*/  LDG.E.CONSTANT R13, desc[UR4][R14.64] ;  /* 0x000000040e0d7981 */ /* 0x0000a6000c1e9900 */
[--C-:B------:R-:W-:Y:S02]  /*0700*/  IMAD R12, R5, 0x30, R26.reuse ;  /* 0x00000030050c7824 */ /* 0x100fe400078e021a */
[----:B------:R-:W-:Y:S01]  /*0710*/  IMAD R18, R4, 0x30, R26 ;  /* 0x0000003004127824 */ /* 0x000fe200078e021a */
[----:B------:R1:W3:Y:S01]  /*0720*/  LDG.E.CONSTANT R22, desc[UR4][R22.64] ;  /* 0x0000000416167981 */ /* 0x0002e2000c1e9900 */
[----:B------:R-:W-:Y:S01]  /*0730*/  IMAD.WIDE.U32 R16, R17, 0x4, R60 ;  /* 0x0000000411107825 */ /* 0x000fe200078e003c */
[----:B------:R-:W-:-:S02]  /*0740*/  IADD3 R19, PT, PT, R12, -0x45, RZ ;  /* 0xffffffbb0c137810 */ /* 0x000fc40007ffe0ff */
[----:B------:R-:W-:Y:S01]  /*0750*/  IADD3 R27, PT, PT, R18, -0x2e, RZ ;  /* 0xffffffd2121b7810 */ /* 0x000fe20007ffe0ff */
[----:B------:R-:W-:Y:S01]  /*0760*/  IMAD.WIDE.U32 R24, R25, 0x4, R60 ;  /* 0x0000000419187825 */ /* 0x000fe200078e003c */
[----:B------:R4:W5:Y:S03]  /*0770*/  LDG.E.CONSTANT R12, desc[UR4][R16.64] ;  /* 0x00000004100c7981 */ /* 0x000966000c1e9900 */
[----:B------:R-:W-:Y:S02]  /*0780*/  IMAD R28, R3, 0x30, R26 ;  /* 0x00000030031c7824 */ /* 0x000fe400078e021a */
[--C-:B0-----:R-:W-:Y:S01]  /*0790*/  IMAD.WIDE.U32 R14, R19, 0x4, R60.reuse ;  /* 0x00000004130e7825 */ /* 0x101fe200078e003c */
[----:B------:R0:W5:Y:S02]  /*07a0*/  LDG.E.CONSTANT R24, desc[UR4][R24.64] ;  /* 0x0000000418187981 */ /* 0x000164000c1e9900 */
[----:B------:R-:W-:Y:S01]  /*07b0*/  IADD3 R31, PT, PT, R28, -0x17, RZ ;  /* 0xffffffe91c1f7810 */ /* 0x000fe20007ffe0ff */
[--C-:B------:R-:W-:Y:S01]  /*07c0*/  IMAD.WIDE.U32 R18, R27, 0x4, R60.reuse ;  /* 0x000000041b127825 */ /* 0x100fe200078e003c */
[----:B------:R-:W5:Y:S03]  /*07d0*/  LDG.E.CONSTANT R55, desc[UR4][R14.64] ;  /* 0x000000040e377981 */ /* 0x000f66000c1e9900 */
[----:B------:R-:W-:-:S02]  /*07e0*/  IMAD.WIDE.U32 R30, R31, 0x4, R60 ;  /* 0x000000041f1e7825 */ /* 0x000fc400078e003c */
[----:B------:R-:W5:Y:S02]  /*07f0*/  LDG.E.CONSTANT R18, desc[UR4][R18.64] ;  /* 0x0000000412127981 */ /* 0x000f64000c1e9900 */
[----:B------:R-:W-:Y:S02]  /*0800*/  IMAD R27, R2, 0x30, R26 ;  /* 0x00000030021b7824 */ /* 0x000fe400078e021a */
[----:B------:R0:W5:Y:S01]  /*0810*/  LDG.E.CONSTANT R28, desc[UR4][R30.64] ;  /* 0x000000041e1c7981 */ /* 0x000162000c1e9900 */
[----:B-1----:R-:W-:Y:S02]  /*0820*/  IMAD R23, R0, 0x30, R57 ;  /* 0x0000003000177824 */ /* 0x002fe400078e0239 */
[----:B------:R-:W-:-:S04]  /*0830*/  IMAD.WIDE.U32 R26, R27, 0x4, R60 ;  /* 0x000000041b1a7825 */ /* 0x000fc800078e003c */
[--C-:B----4-:R-:W-:Y:S02]  /*0840*/  IMAD R16, R10, 0x30, R57.reuse ;  /* 0x000000300a107824 */ /* 0x110fe400078e0239 */
[----:B0-----:R-:W-:Y:S01]  /*0850*/  IMAD R25, R11, 0x30, R57 ;  /* 0x000000300b197824 */ /* 0x001fe200078e0239 */
[----:B------:R-:W-:Y:S01]  /*0860*/  IADD3 R17, PT, PT, R23, -0xa1, RZ ;  /* 0xffffff5f17117810 */ /* 0x000fe20007ffe0ff */
[----:B------:R-:W4:Y:S01]  /*0870*/  LDG.E.CONSTANT R29, desc[UR4][R26.64] ;  /* 0x000000041a1d7981 */ /* 0x000f22000c1e9900 */
[----:B------:R-:W-:Y:S02]  /*0880*/  IADD3 R23, PT, PT, R16, -0x8a, RZ ;  /* 0xffffff7610177810 */ /* 0x000fe40007ffe0ff */
[----:B------:R-:W-:-:S03]  /*0890*/  IADD3 R31, PT, PT, R25, -0x73, RZ ;  /* 0xffffff8d191f7810 */ /* 0x000fc60007ffe0ff */
[----:B------:R-:W-:-:S04]  /*08a0*/  IMAD.WIDE.U32 R14, R23, 0x4, R60 ;  /* 0x00000004170e7825 */ /* 0x000fc800078e003c */
[--C-:B------:R-:W-:Y:S01]  /*08b0*/  IMAD.WIDE.U32 R30, R31, 0x4, R60.reuse ;  /* 0x000000041f1e7825 */ /* 0x100fe200078e003c */
[----:B------:R0:W4:Y:S03]  /*08c0*/  LDG.E.CONSTANT R23, desc[UR4][R14.64] ;  /* 0x000000040e177981 */ /* 0x000126000c1e9900 */
[----:B------:R-:W-:Y:S02]  /*08d0*/  IMAD.WIDE.U32 R16, R17, 0x4, R60 ;  /* 0x0000000411107825 */ /* 0x000fe400078e003c */
[----:B------:R-:W4:Y:S04]  /*08e0*/  LDG.E.CONSTANT R30, desc[UR4][R30.64] ;  /* 0x000000041e1e7981 */ /* 0x000f28000c1e9900 */
[----:B------:R1:W4:Y:S01]  /*08f0*/  LDG.E.CONSTANT R25, desc[UR4][R16.64] ;  /* 0x0000000410197981 */ /* 0x000322000c1e9900 */
[----:B------:R-:W-:-:S05]  /*0900*/  IMAD R19, R32, 0x30, R57 ;  /* 0x0000003020137824 */ /* 0x000fca00078e0239 */
[----:B------:R-:W-:-:S05]  /*0910*/  IADD3 R19, PT, PT, R19, -0x5c, RZ ;  /* 0xffffffa413137810 */ /* 0x000fca0007ffe0ff */
[----:B0-----:R-:W-:-:S04]  /*0920*/  IMAD.WIDE.U32 R14, R19, 0x4, R60 ;  /* 0x00000004130e7825 */ /* 0x001fc800078e003c */
[--C-:B------:R-:W-:Y:S02]  /*0930*/  IMAD R19, R34, 0x30, R57.reuse ;  /* 0x0000003022137824 */ /* 0x100fe400078e0239 */
[--C-:B------:R-:W-:Y:S02]  /*0940*/  IMAD R27, R36, 0x30, R57.reuse ;  /* 0x00000030241b7824 */ /* 0x100fe400078e0239 */
[----:B------:R-:W-:Y:S02]  /*0950*/  IMAD R26, R33, 0x30, R57 ;  /* 0x00000030211a7824 */ /* 0x000fe400078e0239 */
[----:B-1----:R-:W-:-:S05]  /*0960*/  IMAD.WIDE.U32 R16, R27, 0x4, R60 ;  /* 0x000000041b107825 */ /* 0x002fca00078e003c */
[----:B------:R0:W4:Y:S01]  /*0970*/  LDG.E.CONSTANT R31, desc[UR4][R16.64] ;  /* 0x00000004101f7981 */ /* 0x000122000c1e9900 */
[----:B------:R-:W-:-:S05]  /*0980*/  IADD3 R27, PT, PT, R26, -0x45, RZ ;  /* 0xffffffbb1a1b7810 */ /* 0x000fca0007ffe0ff */
[----:B------:R-:W-:-:S06]  /*0990*/  IMAD.WIDE.U32 R26, R27, 0x4, R60 ;  /* 0x000000041b1a7825 */ /* 0x000fcc00078e003c */
[----:B------:R-:W4:Y:S01]  /*09a0*/  LDG.E.CONSTANT R26, desc[UR4][R26.64] ;  /* 0x000000041a1a7981 */ /* 0x000f22000c1e9900 */
[----:B------:R-:W-:-:S03]  /*09b0*/  ISETP.GT.U32.AND P0, PT, R37, 0x1, PT ;  /* 0x000000012500780c */ /* 0x000fc60003f04070 */
[----:B--2---:R1:W-:Y:S02]  /*09c0*/  STS [R47+0x33c], R13 ;  /* 0x00033c0d2f007388 */ /* 0x0043e40000000800 */
[----:B-1----:R-:W-:Y:S01]  /*09d0*/  IADD3 R13, PT, PT, R19, -0x2e, RZ ;  /* 0xffffffd2130d7810 */ /* 0x002fe20007ffe0ff */
[----:B------:R-:W-:Y:S01]  /*09e0*/  IMAD R19, R35, 0x30, R57 ;  /* 0x0000003023137824 */ /* 0x000fe200078e0239 */
[----:B------:R-:W-:Y:S01]  /*09f0*/  IADD3 R57, PT, PT, R57, 0x170, RZ ;  /* 0x0000017039397810 */ /* 0x000fe20007ffe0ff */
[----:B---3--:R1:W-:Y:S04]  /*0a00*/  STS [R47+0x2e0], R22 ;  /* 0x0002e0162f007388 */ /* 0x0083e80000000800 */
[----:B-----5:R2:W-:Y:S01]  /*0a10*/  STS [R47+0x3f4], R12 ;  /* 0x0003f40c2f007388 */ /* 0x0205e20000000800 */
[----:B0-----:R-:W-:-:S03]  /*0a20*/  IMAD R16, R39, 0x30, R57 ;  /* 0x0000003027107824 */ /* 0x001fc600078e0239 */
[----:B-1----:R0:W3:Y:S01]  /*0a30*/  LDG.E.CONSTANT R22, desc[UR4][R14.64] ;  /* 0x000000040e167981 */ /* 0x0020e2000c1e9900 */
[----:B--2---:R-:W-:-:S03]  /*0a40*/  IMAD.WIDE.U32 R12, R13, 0x4, R60 ;  /* 0x000000040d0c7825 */ /* 0x004fc600078e003c */
[----:B------:R1:W-:Y:S01]  /*0a50*/  STS [R47+0x398], R24 ;  /* 0x000398182f007388 */ /* 0x0003e20000000800 */
[--C-:B0-----:R-:W-:Y:S02]  /*0a60*/  IMAD R14, R38, 0x30, R57.reuse ;  /* 0x00000030260e7824 */ /* 0x101fe400078e0239 */
[----:B------:R-:W-:Y:S01]  /*0a70*/  IMAD R15, R45, 0x30, R57 ;  /* 0x000000302d0f7824 */ /* 0x000fe200078e0239 */
[----:B------:R-:W-:Y:S02]  /*0a80*/  IADD3 R19, PT, PT, R19, -0x17, RZ ;  /* 0xffffffe913137810 */ /* 0x000fe40007ffe0ff */
[----:B------:R-:W-:Y:S01]  /*0a90*/  IADD3 R17, PT, PT, R14, -0xa1, RZ ;  /* 0xffffff5f0e117810 */ /* 0x000fe20007ffe0ff */
[----:B-1----:R0:W2:Y:S01]  /*0aa0*/  LDG.E.CONSTANT R24, desc[UR4][R12.64] ;  /* 0x000000040c187981 */ /* 0x0020a2000c1e9900 */
[----:B------:R-:W-:-:S03]  /*0ab0*/  IMAD.WIDE.U32 R14, R15, 0x4, R60 ;  /* 0x000000040f0e7825 */ /* 0x000fc600078e003c */
[----:B------:R1:W-:Y:S01]  /*0ac0*/  STS [R47+0x450], R55 ;  /* 0x000450372f007388 */ /* 0x0003e20000000800 */
[----:B0-----:R-:W-:-:S03]  /*0ad0*/  IADD3 R13, PT, PT, R16, -0x8a, RZ ;  /* 0xffffff76100d7810 */ /* 0x001fc60007ffe0ff */
[----:B------:R0:W-:Y:S04]  /*0ae0*/  STS [R47+0x4ac], R18 ;  /* 0x0004ac122f007388 */ /* 0x0001e80000000800 */
[----:B-1----:R1:W5:Y:S01]  /*0af0*/  LDG.E.CONSTANT R55, desc[UR4][R14.64] ;  /* 0x000000040e377981 */ /* 0x002362000c1e9900 */
[----:B------:R-:W-:-:S04]  /*0b00*/  IMAD.WIDE.U32 R12, R13, 0x4, R60 ;  /* 0x000000040d0c7825 */ /* 0x000fc800078e003c */
[----:B0-----:R-:W-:Y:S01]  /*0b10*/  IMAD.WIDE.U32 R18, R19, 0x4, R60 ;  /* 0x0000000413127825 */ /* 0x001fe200078e003c */
[----:B------:R0:W-:Y:S03]  /*0b20*/  STS [R47+0x508], R28 ;  /* 0x0005081c2f007388 */ /* 0x0001e60000000800 */
[----:B-1----:R-:W-:Y:S01]  /*0b30*/  IMAD R14, R40, 0x30, R57 ;  /* 0x00000030280e7824 */ /* 0x002fe200078e0239 */
[----:B------:R1:W5:Y:S01]  /*0b40*/  LDG.E.CONSTANT R27, desc[UR4][R12.64] ;  /* 0x000000040c1b7981 */ /* 0x000362000c1e9900 */
[----:B------:R-:W-:-:S03]  /*0b50*/  IMAD.WIDE.U32 R16, R17, 0x4, R60 ;  /* 0x0000000411107825 */ /* 0x000fc600078e003c */
[----:B0-----:R0:W5:Y:S01]  /*0b60*/  LDG.E.CONSTANT R28, desc[UR4][R18.64] ;  /* 0x00000004121c7981 */ /* 0x001162000c1e9900 */
[----:B-1----:R-:W-:-:S03]  /*0b70*/  IMAD R12, R42, 0x30, R57 ;  /* 0x000000302a0c7824 */ /* 0x002fc600078e0239 */
[----:B----4-:R1:W-:Y:S01]  /*0b80*/  STS [R47+0x564], R29 ;  /* 0x0005641d2f007388 */ /* 0x0103e20000000800 */
[----:B0-----:R-:W-:Y:S01]  /*0b90*/  IADD3 R19, PT, PT, R14, -0x73, RZ ;  /* 0xffffff8d0e137810 */ /* 0x001fe20007ffe0ff */
[--C-:B------:R-:W-:Y:S02]  /*0ba0*/  IMAD R18, R41, 0x30, R57.reuse ;  /* 0x0000003029127824 */ /* 0x100fe400078e0239 */
[----:B------:R-:W-:Y:S02]  /*0bb0*/  IMAD R13, R43, 0x30, R57 ;  /* 0x000000302b0d7824 */ /* 0x000fe400078e0239 */
[----:B------:R-:W-:Y:S01]  /*0bc0*/  IMAD.WIDE.U32 R14, R19, 0x4, R60 ;  /* 0x00000004130e7825 */ /* 0x000fe200078e003c */
[----:B-1----:R0:W4:Y:S01]  /*0bd0*/  LDG.E.CONSTANT R29, desc[UR4][R16.64] ;  /* 0x00000004101d7981 */ /* 0x002122000c1e9900 */
[----:B------:R-:W-:Y:S02]  /*0be0*/  IADD3 R19, PT, PT, R12, -0x45, RZ ;  /* 0xffffffbb0c137810 */ /* 0x000fe40007ffe0ff */
[----:B0-----:R-:W-:-:S03]  /*0bf0*/  IADD3 R17, PT, PT, R18, -0x5c, RZ ;  /* 0xffffffa412117810 */ /* 0x001fc60007ffe0ff */
[----:B------:R-:W-:Y:S01]  /*0c00*/  IMAD.WIDE.U32 R18, R19, 0x4, R60 ;  /* 0x0000000413127825 */ /* 0x000fe200078e003c */
[----:B------:R-:W-:-:S03]  /*0c10*/  IADD3 R16, PT, PT, R13, -0x2e, RZ ;  /* 0xffffffd20d107810 */ /* 0x000fc60007ffe0ff */
[--C-:B------:R-:W-:Y:S01]  /*0c20*/  IMAD.WIDE.U32 R12, R17, 0x4, R60.reuse ;  /* 0x00000004110c7825 */ /* 0x100fe200078e003c */
[----:B------:R0:W-:Y:S04]  /*0c30*/  STS [R47+0x5c], R23 ;  /* 0x00005c172f007388 */ /* 0x0001e80000000800 */
[----:B------:R1:W-:Y:S01]  /*0c40*/  STS [R47+0xb8], R30 ;  /* 0x0000b81e2f007388 */ /* 0x0003e20000000800 */
[----:B------:R-:W-:-:S03]  /*0c50*/  IMAD.WIDE.U32 R16, R16, 0x4, R60 ;  /* 0x0000000410107825 */ /* 0x000fc600078e003c */
[----:B0-----:R0:W4:Y:S04]  /*0c60*/  LDG.E.CONSTANT R23, desc[UR4][R18.64] ;  /* 0x0000000412177981 */ /* 0x001128000c1e9900 */
[----:B-1----:R1:W4:Y:S01]  /*0c70*/  LDG.E.CONSTANT R30, desc[UR4][R12.64] ;  /* 0x000000040c1e7981 */ /* 0x002322000c1e9900 */
[----:B0-----:R-:W-:-:S03]  /*0c80*/  IMAD R18, R46, 0x450, R53 ;  /* 0x000004502e127824 */ /* 0x001fc600078e0235 */
[----:B------:R0:W-:Y:S01]  /*0c90*/  STS [R47], R25 ;  /* 0x000000192f007388 */ /* 0x0001e20000000800 */
[----:B-1----:R-:W-:Y:S01]  /*0ca0*/  IMAD R12, R44, 0x30, R57 ;  /* 0x000000302c0c7824 */ /* 0x002fe200078e0239 */
[-C--:B------:R-:W-:Y:S02]  /*0cb0*/  IADD3 R19, PT, PT, R48, R18.reuse, RZ ;  /* 0x0000001230137210 */ /* 0x080fe40007ffe0ff */
[----:B------:R1:W4:Y:S04]  /*0cc0*/  LDG.E.CONSTANT R57, desc[UR4][R16.64] ;  /* 0x0000000410397981 */ /* 0x000328000c1e9900 */
[----:B0-----:R0:W4:Y:S01]  /*0cd0*/  LDG.E.CONSTANT R25, desc[UR4][R14.64] ;  /* 0x000000040e197981 */ /* 0x001122000c1e9900 */
[----:B-1----:R-:W-:Y:S02]  /*0ce0*/  @!P0 IADD3 R17, PT, PT, R18, R37, RZ ;  /* 0x0000002512118210 */ /* 0x002fe40007ffe0ff */
[----:B0-----:R-:W-:-:S02]  /*0cf0*/  IADD3 R14, PT, PT, R51, R18, RZ ;  /* 0x00000012330e7210 */ /* 0x001fc40007ffe0ff */
[----:B------:R-:W-:Y:S01]  /*0d00*/  IADD3 R15, PT, PT, R12, -0x17, RZ ;  /* 0xffffffe90c0f7810 */ /* 0x000fe20007ffe0ff */
[----:B------:R-:W-:-:S04]  /*0d10*/  IMAD.WIDE.U32 R18, R19, 0x4, R58 ;  /* 0x0000000413127825 */ /* 0x000fc800078e003a */
[----:B------:R-:W-:Y:S02]  /*0d20*/  IMAD.WIDE.U32 R12, R14, 0x4, R58 ;  /* 0x000000040e0c7825 */ /* 0x000fe400078e003a */
[----:B------:R-:W4:Y:S02]  /*0d30*/  LDG.E.CONSTANT R19, desc[UR4][R18.64] ;  /* 0x0000000412137981 */ /* 0x000f24000c1e9900 */
[----:B------:R-:W-:Y:S02]  /*0d40*/  IMAD.WIDE.U32 R14, R15, 0x4, R60 ;  /* 0x000000040f0e7825 */ /* 0x000fe400078e003c */
[----:B------:R-:W4:Y:S02]  /*0d50*/  LDG.E.CONSTANT R13, desc[UR4][R12.64] ;  /* 0x000000040c0d7981 */ /* 0x000f24000c1e9900 */
[----:B------:R-:W-:Y:S02]  /*0d60*/  @!P0 IMAD.WIDE.U32 R16, R17, 0x4, R58 ;  /* 0x0000000411108825 */ /* 0x000fe400078e003a */
[----:B------:R-:W4:Y:S04]  /*0d70*/  LDG.E.CONSTANT R14, desc[UR4][R14.64] ;  /* 0x000000040e0e7981 */ /* 0x000f28000c1e9900 */
[----:B------:R-:W4:Y:S04]  /*0d80*/  @!P0 LDG.E.CONSTANT R17, desc[UR4][R16.64+0x1088] ;  /* 0x0010880410118981 */ /* 0x000f28000c1e9900 */
[----:B------:R-:W-:Y:S04]  /*0d90*/  STS [R47+0x170], R26 ;  /* 0x0001701a2f007388 */ /* 0x000fe80000000800 */
[----:B------:R-:W-:Y:S04]  /*0da0*/  STS [R47+0x284], R31 ;  /* 0x0002841f2f007388 */ /* 0x000fe80000000800 */
[----:B---3--:R-:W-:Y:S04]  /*0db0*/  STS [R47+0x114], R22 ;  /* 0x000114162f007388 */ /* 0x008fe80000000800 */
[----:B--2---:R-:W-:Y:S04]  /*0dc0*/  STS [R47+0x1cc], R24 ;  /* 0x0001cc182f007388 */ /* 0x004fe80000000800 */
[----:B-----5:R-:W-:Y:S04]  /*0dd0*/  STS [R47+0x844], R55 ;  /* 0x000844372f007388 */ /* 0x020fe80000000800 */
[----:B------:R-:W-:Y:S04]  /*0de0*/  STS [R47+0x61c], R27 ;  /* 0x00061c1b2f007388 */ /* 0x000fe80000000800 */
[----:B------:R-:W-:Y:S04]  /*0df0*/  STS [R47+0x228], R28 ;  /* 0x0002281c2f007388 */ /* 0x000fe80000000800 */
[----:B----4-:R-:W-:Y:S04]  /*0e00*/  STS [R47+0x5c0], R29 ;  /* 0x0005c01d2f007388 */ /* 0x010fe80000000800 */
[----:B------:R-:W-:Y:S04]  /*0e10*/  STS [R47+0x730], R23 ;  /* 0x000730172f007388 */ /* 0x000fe80000000800 */
[----:B------:R-:W-:Y:S04]  /*0e20*/  STS [R47+0x6d4], R30 ;  /* 0x0006d41e2f007388 */ /* 0x000fe80000000800 */
[----:B------:R-:W-:Y:S04]  /*0e30*/  STS [R47+0x78c], R57 ;  /* 0x00078c392f007388 */ /* 0x000fe80000000800 */
[----:B------:R-:W-:Y:S04]  /*0e40*/  STS [R47+0x678], R25 ;  /* 0x000678192f007388 */ /* 0x000fe80000000800 */
[----:B------:R-:W-:Y:S04]  /*0e50*/  STS [R47+0x7e8], R14 ;  /* 0x0007e80e2f007388 */ /* 0x000fe80000000800 */
[----:B------:R-:W-:Y:S04]  /*0e60*/  STS [R50], R13 ;  /* 0x0000000d32007388 */ /* 0x000fe80000000800 */
[----:B------:R-:W-:Y:S04]  /*0e70*/  STS [R50+0x5c], R19 ;  /* 0x00005c1332007388 */ /* 0x000fe80000000800 */
[----:B------:R-:W-:Y:S01]  /*0e80*/  @!P0 STS [R50+0xb8], R17 ;  /* 0x0000b81132008388 */ /* 0x000fe20000000800 */
[----:B------:R-:W-:Y:S06]  /*0e90*/  BAR.SYNC.DEFER_BLOCKING 0x0 ;  /* 0x0000000000007b1d */ /* 0x000fec0000010000 */
[----:B------:R-:W-:Y:S04]  /*0ea0*/  LDS.128 R12, [R52] ;  /* 0x00000000340c7984 */ /* 0x000fe80000000c00 */
[----:B------:R-:W0:Y:S04]  /*0eb0*/  LDS.128 R24, [R54+0x8a0] ;  /* 0x0008a00036187984 */ /* 0x000e280000000c00 */
[----:B------:R-:W1:Y:S04]  /*0ec0*/  LDS.128 R28, [R54+0x8b0] ;  /* 0x0008b000361c7984 */ /* 0x000e680000000c00 */
[----:B------:R-:W-:Y:S01]  /*0ed0*/  LDS.128 R16, [R54+0x8c0] ;  /* 0x0008c00036107984 */ /* 0x000fe20000000c00 */
[C---:B0-----:R-:W-:Y:S01]  /*0ee0*/  FFMA R24, R12.reuse, R24, R21 ;  /* 0x000000180c187223 */ /* 0x041fe20000000015 */
[----:B------:R-:W-:-:S02]  /*0ef0*/  FFMA R12, R12, R25, R20 ;  /* 0x000000190c0c7223 */ /* 0x000fc40000000014 */
[----:B------:R-:W0:Y:S01]  /*0f00*/  LDS.128 R20, [R52+0x10] ;  /* 0x0000100034147984 */ /* 0x000e220000000c00 */
[C---:B------:R-:W-:Y:S01]  /*0f10*/  FFMA R25, R13.reuse, R26, R24 ;  /* 0x0000001a0d197223 */ /* 0x040fe20000000018 */
[----:B------:R-:W-:-:S03]  /*0f20*/  FFMA R13, R13, R27, R12 ;  /* 0x0000001b0d0d7223 */ /* 0x000fc6000000000c */
[----:B-1----:R-:W-:Y:S02]  /*0f30*/  FFMA R28, R28, R14, R25 ;  /* 0x0000000e1c1c7223 */ /* 0x002fe40000000019 */
[----:B------:R-:W1:Y:S01]  /*0f40*/  LDS.128 R24, [R54+0x8d0] ;  /* 0x0008d00036187984 */ /* 0x000e620000000c00 */
[----:B------:R-:W-:Y:S01]  /*0f50*/  FFMA R14, R14, R29, R13 ;  /* 0x0000001d0e0e7223 */ /* 0x000fe2000000000d */
[----:B------:R-:W-:-:S03]  /*0f60*/  FFMA R13, R15, R30, R28 ;  /* 0x0000001e0f0d7223 */ /* 0x000fc6000000001c */
[----:B------:R-:W-:Y:S02]  /*0f70*/  FFMA R14, R15, R31, R14 ;  /* 0x0000001f0f0e7223 */ /* 0x000fe4000000000e */
[----:B------:R-:W-:Y:S01]  /*0f80*/  LDS.128 R28, [R54+0x8e0] ;  /* 0x0008e000361c7984 */ /* 0x000fe20000000c00 */
[C---:B0-----:R-:W-:Y:S01]  /*0f90*/  FFMA R16, R20.reuse, R16, R13 ;  /* 0x0000001014107223 */ /* 0x041fe2000000000d */
[----:B------:R-:W-:Y:S02]  /*0fa0*/  FFMA R20, R20, R17, R14 ;  /* 0x0000001114147223 */ /* 0x000fe4000000000e */
        /* <DEDUP_REMOVED lines=39> */
[----:B------:R-:W-:Y:S01]  /*1220*/  IADD3 R46, PT, PT, R46, 0x1, RZ ;  /* 0x000000012e2e7810 */ /* 0x000fe20007ffe0ff */
[C---:B------:R-:W-:Y:S02]  /*1230*/  FFMA R13, R15.reuse, R26, R24 ;  /* 0x0000001a0f0d7223 */ /* 0x040fe40000000018 */
[----:B------:R-:W-:Y:S01]  /*1240*/  FFMA R14, R15, R27, R14 ;  /* 0x0000001b0f0e7223 */ /* 0x000fe2000000000e */
[----:B------:R-:W-:Y:S01]  /*1250*/  ISETP.NE.AND P0, PT, R46, 0x3, PT ;  /* 0x000000032e00780c */ /* 0x000fe20003f05270 */
[C---:B0-----:R-:W-:Y:S02]  /*1260*/  FFMA R28, R20.reuse, R28, R13 ;  /* 0x0000001c141c7223 */ /* 0x041fe4000000000d */
[----:B------:R-:W-:-:S02]  /*1270*/  FFMA R14, R20, R29, R14 ;  /* 0x0000001d140e7223 */ /* 0x000fc4000000000e */
[C---:B------:R-:W-:Y:S02]  /*1280*/  FFMA R13, R21.reuse, R30, R28 ;  /* 0x0000001e150d7223 */ /* 0x040fe4000000001c */
[----:B------:R-:W-:Y:S02]  /*1290*/  FFMA R31, R21, R31, R14 ;  /* 0x0000001f151f7223 */ /* 0x000fe4000000000e */
[----:B-1----:R-:W-:Y:S02]  /*12a0*/  FFMA R16, R16, R22, R13 ;  /* 0x0000001610107223 */ /* 0x002fe4000000000d */
[----:B------:R-:W-:Y:S02]  /*12b0*/  FFMA R20, R22, R17, R31 ;  /* 0x0000001116147223 */ /* 0x000fe4000000001f */
[C---:B------:R-:W-:Y:S02]  /*12c0*/  FFMA R21, R23.reuse, R18, R16 ;  /* 0x0000001217157223 */ /* 0x040fe40000000010 */
[----:B------:R-:W-:Y:S01]  /*12d0*/  FFMA R20, R23, R19, R20 ;  /* 0x0000001317147223 */ /* 0x000fe20000000014 */
[----:B------:R-:W-:Y:S06]  /*12e0*/  @P0 BRA `(.L_x_0) ;  /* 0xfffffff000cc0947 */ /* 0x000fec000383ffff */
[----:B------:R-:W0:Y:S01]  /*12f0*/  LDC.64 R2, c[0x0][0x380] ;  /* 0x0000e000ff027b82 */ /* 0x000e220000000a00 */
[----:B------:R-:W-:-:S04]  /*1300*/  IMAD R56, R56, 0x17, R37 ;  /* 0x0000001738387824 */ /* 0x000fc800078e0225 */
[----:B------:R-:W-:-:S04]  /*1310*/  IMAD R53, R56, 0x2e, R53 ;  /* 0x0000002e38357824 */ /* 0x000fc800078e0235 */
[----:B0-----:R-:W-:-:S05]  /*1320*/  IMAD.WIDE.U32 R2, R53, 0x4, R2 ;  /* 0x0000000435027825 */ /* 0x001fca00078e0002 */
[----:B------:R-:W-:Y:S04]  /*1330*/  STG.E desc[UR4][R2.64], R21 ;  /* 0x0000001502007986 */ /* 0x000fe8000c101904 */
[----:B------:R-:W-:Y:S01]  /*1340*/  STG.E desc[UR4][R2.64+0x4], R20 ;  /* 0x0000041402007986 */ /* 0x000fe2000c101904 */
[----:B------:R-:W-:Y:S05]  /*1350*/  EXIT ;  /* 0x000000000000794d */ /* 0x000fea0003800000 */
.L_x_1:
[----:B------:R-:W-:-:S00]  /*1360*/  BRA `(.L_x_1) ;  /* 0xfffffffc00fc7947 */ /* 0x000fc0000383ffff */
[----:B------:R-:W-:-:S00]  /*1370*/  NOP ;  /* 0x0000000000007918 */ /* 0x000fc00000000000 */
        /* <DEDUP_REMOVED lines=8> */
.L_x_2:


//--------------------- .nv.shared.default_function_kernel --------------------------
	.section	.nv.shared.default_function_kernel,"aw",@nobits
	.sectionflags	@""
	.align	4
.nv.shared.default_function_kernel:
	.zero		3424


//--------------------- .nv.shared.reserved.0     --------------------------
	.section	.nv.shared.reserved.0,"aw",@nobits
	.weak		__nv_reservedSMEM_offset_0_alias
	.size		__nv_reservedSMEM_offset_0_alias, 0, 64
	.other		__nv_reservedSMEM_offset_0_alias,@"STO_CUDA_RESERVED_SHARED STV_DEFAULT"
__nv_reservedSMEM_offset_0_alias:
	.zero		0
	.zero		64


//--------------------- .nv.constant0.default_function_kernel --------------------------
	.section	.nv.constant0.default_function_kernel,"a",@progbits
	.sectionflags	@""
	.align	4
.nv.constant0.default_function_kernel:
	.zero		920


//--------------------- SYMBOLS --------------------------

	.type		.nv.reservedSmem.offset0,@object
	.size		.nv.reservedSmem.offset0,0x4
	.type		.nv.reservedSmem.cap,@object
	.size		.nv.reservedSmem.cap,0x4
